//
// Generated by NVIDIA NVVM Compiler
//
// Compiler Build ID: CL-36424714
// Cuda compilation tools, release 13.0, V13.0.88
// Based on NVVM 20.0.0
//

.version 9.0
.target sm_100
.address_size 64

	// .globl	_Z11add_threadsPiS_S_

.visible .entry _Z11add_threadsPiS_S_(
	.param .u64 .ptr .align 1 _Z11add_threadsPiS_S__param_0,
	.param .u64 .ptr .align 1 _Z11add_threadsPiS_S__param_1,
	.param .u64 .ptr .align 1 _Z11add_threadsPiS_S__param_2
)
{
	.reg .b32 	%r<5>;
	.reg .b64 	%rd<11>;

	ld.param.u64 	%rd1, [_Z11add_threadsPiS_S__param_0];
	ld.param.u64 	%rd2, [_Z11add_threadsPiS_S__param_1];
	ld.param.u64 	%rd3, [_Z11add_threadsPiS_S__param_2];
	cvta.to.global.u64 	%rd4, %rd3;
	cvta.to.global.u64 	%rd5, %rd2;
	cvta.to.global.u64 	%rd6, %rd1;
	mov.u32 	%r1, %tid.x;
	mul.wide.u32 	%rd7, %r1, 4;
	add.s64 	%rd8, %rd6, %rd7;
	ld.global.u32 	%r2, [%rd8];
	add.s64 	%rd9, %rd5, %rd7;
	ld.global.u32 	%r3, [%rd9];
	add.s32 	%r4, %r3, %r2;
	add.s64 	%rd10, %rd4, %rd7;
	st.global.u32 	[%rd10], %r4;
	ret;

}


// ===== COMPILED SASS (sm_100) =====

	.target	sm_100

	.elftype	@"ET_EXEC"


//--------------------- .note.nv.tkinfo           --------------------------
	.section	.note.nv.tkinfo,"",@"SHT_NOTE"
	.sectionflags	@"SHF_NOTE_NV_TKINFO"
	.tkinfo
        /*0018*/ 	.word	0x00000002
        /*0030*/ 	.string	""
        /*0030*/ 	.string	"ptxas"
        /*0030*/ 	.string	"Cuda compilation tools, release 13.0, V13.0.88"
        /*0030*/ 	.string	"Build cuda_13.0.r13.0/compiler.36424714_0"
        /*0030*/ 	.string	"-arch sm_100 -m 64 "



//--------------------- .note.nv.cuinfo           --------------------------
	.section	.note.nv.cuinfo,"",@"SHT_NOTE"
	.sectionflags	@"SHF_NOTE_NV_CUINFO"
        /*0018*/ 	.short	0x0002
        /*001a*/ 	.short	0x0064
        /*001c*/ 	.short	0x0082
	.zero		2


//--------------------- .nv.info                  --------------------------
	.section	.nv.info,"",@"SHT_CUDA_INFO"
	.align	4


	//----- nvinfo : EIATTR_REGCOUNT
	.align		4
        /*0000*/ 	.byte	0x04, 0x2f
        /*0002*/ 	.short	(.L_1 - .L_0)
	.align		4
.L_0:
        /*0004*/ 	.word	index@(_Z11add_threadsPiS_S_)
        /*0008*/ 	.word	0x0000000c


	//----- nvinfo : EIATTR_FRAME_SIZE
	.align		4
.L_1:
        /*000c*/ 	.byte	0x04, 0x11
        /*000e*/ 	.short	(.L_3 - .L_2)
	.align		4
.L_2:
        /*0010*/ 	.word	index@(_Z11add_threadsPiS_S_)
        /*0014*/ 	.word	0x00000000


	//----- nvinfo : EIATTR_MIN_STACK_SIZE
	.align		4
.L_3:
        /*0018*/ 	.byte	0x04, 0x12
        /*001a*/ 	.short	(.L_5 - .L_4)
	.align		4
.L_4:
        /*001c*/ 	.word	index@(_Z11add_threadsPiS_S_)
        /*0020*/ 	.word	0x00000000
.L_5:


//--------------------- .nv.compat                --------------------------
	.section	.nv.compat,"",@"SHT_CUDA_COMPAT_INFO"
	.align	4
        /*0000*/ 	.byte	0x02, 0x09, 0x00, 0x00, 0x02, 0x02, 0x01, 0x00, 0x02, 0x05, 0x05, 0x00, 0x03, 0x07, 0x01, 0x01
        /*0010*/ 	.byte	0x02, 0x03, 0x00, 0x00, 0x02, 0x06, 0x01, 0x00, 0x04, 0x0b, 0x08, 0x00, 0x09, 0x00, 0x00, 0x00
        /*0020*/ 	.byte	0x00, 0x00, 0x00, 0x00


//--------------------- .nv.info._Z11add_threadsPiS_S_ --------------------------
	.section	.nv.info._Z11add_threadsPiS_S_,"",@"SHT_CUDA_INFO"
	.sectionflags	@""
	.align	4


	//----- nvinfo : EIATTR_CUDA_API_VERSION
	.align		4
        /*0000*/ 	.byte	0x04, 0x37
        /*0002*/ 	.short	(.L_7 - .L_6)
.L_6:
        /*0004*/ 	.word	0x00000082


	//----- nvinfo : EIATTR_KPARAM_INFO
	.align		4
.L_7:
        /*0008*/ 	.byte	0x04, 0x17
        /*000a*/ 	.short	(.L_9 - .L_8)
.L_8:
        /*000c*/ 	.word	0x00000000
        /*0010*/ 	.short	0x0002
        /*0012*/ 	.short	0x0010
        /*0014*/ 	.byte	0x00, 0xf5, 0x21, 0x00


	//----- nvinfo : EIATTR_KPARAM_INFO
	.align		4
.L_9:
        /*0018*/ 	.byte	0x04, 0x17
        /*001a*/ 	.short	(.L_11 - .L_10)
.L_10:
        /*001c*/ 	.word	0x00000000
        /*0020*/ 	.short	0x0001
        /*0022*/ 	.short	0x0008
        /*0024*/ 	.byte	0x00, 0xf5, 0x21, 0x00


	//----- nvinfo : EIATTR_KPARAM_INFO
	.align		4
.L_11:
        /*0028*/ 	.byte	0x04, 0x17
        /*002a*/ 	.short	(.L_13 - .L_12)
.L_12:
        /*002c*/ 	.word	0x00000000
        /*0030*/ 	.short	0x0000
        /*0032*/ 	.short	0x0000
        /*0034*/ 	.byte	0x00, 0xf5, 0x21, 0x00


	//----- nvinfo : EIATTR_SPARSE_MMA_MASK
	.align		4
.L_13:
        /*0038*/ 	.byte	0x03, 0x50
        /*003a*/ 	.short	0x0000


	//----- nvinfo : EIATTR_MAXREG_COUNT
	.align		4
        /*003c*/ 	.byte	0x03, 0x1b
        /*003e*/ 	.short	0x00ff


	//----- nvinfo : EIATTR_MERCURY_ISA_VERSION
	.align		4
        /*0040*/ 	.byte	0x03, 0x5f
        /*0042*/ 	.short	0x0101


	//----- nvinfo : EIATTR_VRC_CTA_INIT_COUNT
	.align		4
        /*0044*/ 	.byte	0x02, 0x4a
	.zero		1
	.zero		1


	//----- nvinfo : EIATTR_EXIT_INSTR_OFFSETS
	.align		4
        /*0048*/ 	.byte	0x04, 0x1c
        /*004a*/ 	.short	(.L_15 - .L_14)


	//   ....[0]....
.L_14:
        /*004c*/ 	.word	0x000000d0


	//----- nvinfo : EIATTR_CBANK_PARAM_SIZE
	.align		4
.L_15:
        /*0050*/ 	.byte	0x03, 0x19
        /*0052*/ 	.short	0x0018


	//----- nvinfo : EIATTR_PARAM_CBANK
	.align		4
        /*0054*/ 	.byte	0x04, 0x0a
        /*0056*/ 	.short	(.L_17 - .L_16)
	.align		4
.L_16:
        /*0058*/ 	.word	index@(.nv.constant0._Z11add_threadsPiS_S_)
        /*005c*/ 	.short	0x0380
        /*005e*/ 	.short	0x0018


	//----- nvinfo : EIATTR_SW_WAR
	.align		4
.L_17:
        /*0060*/ 	.byte	0x04, 0x36
        /*0062*/ 	.short	(.L_19 - .L_18)
.L_18:
        /*0064*/ 	.word	0x00000008
.L_19:


//--------------------- .nv.callgraph             --------------------------
	.section	.nv.callgraph,"",@"SHT_CUDA_CALLGRAPH"
	.align	4
	.sectionentsize	8
	.align		4
        /*0000*/ 	.word	0x00000000
	.align		4
        /*0004*/ 	.word	0xffffffff
	.align		4
        /*0008*/ 	.word	0x00000000
	.align		4
        /*000c*/ 	.word	0xfffffffe
	.align		4
        /*0010*/ 	.word	0x00000000
	.align		4
        /*0014*/ 	.word	0xfffffffd
	.align		4
        /*0018*/ 	.word	0x00000000
	.align		4
        /*001c*/ 	.word	0xfffffffc


//--------------------- .text._Z11add_threadsPiS_S_ --------------------------
	.section	.text._Z11add_threadsPiS_S_,"ax",@progbits
	.align	128
        .global         _Z11add_threadsPiS_S_
        .type           _Z11add_threadsPiS_S_,@function
        .size           _Z11add_threadsPiS_S_,(.L_x_1 - _Z11add_threadsPiS_S_)
        .other          _Z11add_threadsPiS_S_,@"STO_CUDA_ENTRY STV_DEFAULT"
_Z11add_threadsPiS_S_:
.text._Z11add_threadsPiS_S_:
[----:B------:R-:W-:Y:S01]  /*0000*/  LDC R1, c[0x0][0x37c] ;  /* 0x0000df00ff017b82 */ /* 0x000fe20000000800 */
[----:B------:R-:W0:Y:S07]  /*0010*/  S2R R9, SR_TID.X ;  /* 0x0000000000097919 */ /* 0x000e2e0000002100 */
[----:B------:R-:W0:Y:S01]  /*0020*/  LDC.64 R2, c[0x0][0x380] ;  /* 0x0000e000ff027b82 */ /* 0x000e220000000a00 */
[----:B------:R-:W1:Y:S07]  /*0030*/  LDCU.64 UR4, c[0x0][0x358] ;  /* 0x00006b00ff0477ac */ /* 0x000e6e0008000a00 */
[----:B------:R-:W2:Y:S08]  /*0040*/  LDC.64 R4, c[0x0][0x388] ;  /* 0x0000e200ff047b82 */ /* 0x000eb00000000a00 */
[----:B------:R-:W3:Y:S01]  /*0050*/  LDC.64 R6, c[0x0][0x390] ;  /* 0x0000e400ff067b82 */ /* 0x000ee20000000a00 */
[----:B0-----:R-:W-:-:S04]  /*0060*/  IMAD.WIDE.U32 R2, R9, 0x4, R2 ;  /* 0x0000000409027825 */ /* 0x001fc800078e0002 */
[C---:B--2---:R-:W-:Y:S02]  /*0070*/  IMAD.WIDE.U32 R4, R9.reuse, 0x4, R4 ;  /* 0x0000000409047825 */ /* 0x044fe400078e0004 */
[----:B-1----:R-:W2:Y:S04]  /*0080*/  LDG.E R2, desc[UR4][R2.64] ;  /* 0x0000000402027981 */ /* 0x002ea8000c1e1900 */
[----:B------:R-:W2:Y:S01]  /*0090*/  LDG.E R5, desc[UR4][R4.64] ;  /* 0x0000000404057981 */ /* 0x000ea2000c1e1900 */
[----:B---3--:R-:W-:Y:S01]  /*00a0*/  IMAD.WIDE.U32 R6, R9, 0x4, R6 ;  /* 0x0000000409067825 */ /* 0x008fe200078e0006 */
[----:B--2---:R-:W-:-:S05]  /*00b0*/  IADD3 R9, PT, PT, R2, R5, RZ ;  /* 0x0000000502097210 */ /* 0x004fca0007ffe0ff */
[----:B------:R-:W-:Y:S01]  /*00c0*/  STG.E desc[UR4][R6.64], R9 ;  /* 0x0000000906007986 */ /* 0x000fe2000c101904 */
[----:B------:R-:W-:Y:S05]  /*00d0*/  EXIT ;  /* 0x000000000000794d */ /* 0x000fea0003800000 */
.L_x_0:
[----:B------:R-:W-:-:S00]  /*00e0*/  BRA `(.L_x_0) ;  /* 0xfffffffc00fc7947 */ /* 0x000fc0000383ffff */
[----:B------:R-:W-:-:S00]  /*00f0*/  NOP ;  /* 0x0000000000007918 */ /* 0x000fc00000000000 */
        /* <DEDUP_REMOVED lines=8> */
.L_x_1:


//--------------------- .nv.shared.reserved.0     --------------------------
	.section	.nv.shared.reserved.0,"aw",@nobits
	.weak		__nv_reservedSMEM_offset_0_alias
	.size		__nv_reservedSMEM_offset_0_alias, 0, 64
	.other		__nv_reservedSMEM_offset_0_alias,@"STO_CUDA_RESERVED_SHARED STV_DEFAULT"
__nv_reservedSMEM_offset_0_alias:
	.zero		0
	.zero		64


//--------------------- .nv.constant0._Z11add_threadsPiS_S_ --------------------------
	.section	.nv.constant0._Z11add_threadsPiS_S_,"a",@progbits
	.sectionflags	@""
	.align	4
.nv.constant0._Z11add_threadsPiS_S_:
	.zero		920


//--------------------- SYMBOLS --------------------------

	.type		.nv.reservedSmem.offset0,@object
	.size		.nv.reservedSmem.offset0,0x4
